//
// Generated by NVIDIA NVVM Compiler
//
// Compiler Build ID: CL-36424714
// Cuda compilation tools, release 13.0, V13.0.88
// Based on NVVM 20.0.0
//

.version 9.0
.target sm_100
.address_size 64

	// .globl	_Z11printKernelv
.extern .func  (.param .b32 func_retval0) vprintf
(
	.param .b64 vprintf_param_0,
	.param .b64 vprintf_param_1
)
;
.global .align 1 .b8 $str[41] = {68, 101, 118, 105, 99, 101, 32, 112, 114, 105, 110, 116, 32, 102, 114, 111, 109, 32, 116, 104, 114, 101, 97, 100, 32, 37, 100, 32, 105, 110, 32, 98, 108, 111, 99, 107, 32, 37, 100, 10};

.visible .entry _Z11printKernelv()
{
	.local .align 8 .b8 	__local_depot0[8];
	.reg .b64 	%SP;
	.reg .b64 	%SPL;
	.reg .b32 	%r<5>;
	.reg .b64 	%rd<5>;

	mov.u64 	%SPL, __local_depot0;
	cvta.local.u64 	%SP, %SPL;
	add.u64 	%rd1, %SP, 0;
	add.u64 	%rd2, %SPL, 0;
	mov.u32 	%r1, %tid.x;
	mov.u32 	%r2, %ctaid.x;
	st.local.v2.u32 	[%rd2], {%r1, %r2};
	mov.u64 	%rd3, $str;
	cvta.global.u64 	%rd4, %rd3;
	{ // callseq 0, 0
	.param .b64 param0;
	st.param.b64 	[param0], %rd4;
	.param .b64 param1;
	st.param.b64 	[param1], %rd1;
	.param .b32 retval0;
	call.uni (retval0), 
	vprintf, 
	(
	param0, 
	param1
	);
	ld.param.b32 	%r3, [retval0];
	} // callseq 0
	ret;

}


// ===== COMPILED SASS (sm_100) =====

	.target	sm_100

	.elftype	@"ET_EXEC"


//--------------------- .note.nv.tkinfo           --------------------------
	.section	.note.nv.tkinfo,"",@"SHT_NOTE"
	.sectionflags	@"SHF_NOTE_NV_TKINFO"
	.tkinfo
        /*0018*/ 	.word	0x00000002
        /*0030*/ 	.string	""
        /*0030*/ 	.string	"ptxas"
        /*0030*/ 	.string	"Cuda compilation tools, release 13.0, V13.0.88"
        /*0030*/ 	.string	"Build cuda_13.0.r13.0/compiler.36424714_0"
        /*0030*/ 	.string	"-arch sm_100 -m 64 "



//--------------------- .note.nv.cuinfo           --------------------------
	.section	.note.nv.cuinfo,"",@"SHT_NOTE"
	.sectionflags	@"SHF_NOTE_NV_CUINFO"
        /*0018*/ 	.short	0x0002
        /*001a*/ 	.short	0x0064
        /*001c*/ 	.short	0x0082
	.zero		2


//--------------------- .nv.info                  --------------------------
	.section	.nv.info,"",@"SHT_CUDA_INFO"
	.align	4


	//----- nvinfo : EIATTR_REGCOUNT
	.align		4
        /*0000*/ 	.byte	0x04, 0x2f
        /*0002*/ 	.short	(.L_2 - .L_1)
	.align		4
.L_1:
        /*0004*/ 	.word	index@(_Z11printKernelv)
        /*0008*/ 	.word	0x00000018


	//----- nvinfo : EIATTR_FRAME_SIZE
	.align		4
.L_2:
        /*000c*/ 	.byte	0x04, 0x11
        /*000e*/ 	.short	(.L_4 - .L_3)
	.align		4
.L_3:
        /*0010*/ 	.word	index@(_Z11printKernelv)
        /*0014*/ 	.word	0x00000008


	//----- nvinfo : EIATTR_MIN_STACK_SIZE
	.align		4
.L_4:
        /*0018*/ 	.byte	0x04, 0x12
        /*001a*/ 	.short	(.L_6 - .L_5)
	.align		4
.L_5:
        /*001c*/ 	.word	index@(_Z11printKernelv)
        /*0020*/ 	.word	0x00000008
.L_6:


//--------------------- .nv.compat                --------------------------
	.section	.nv.compat,"",@"SHT_CUDA_COMPAT_INFO"
	.align	4
        /*0000*/ 	.byte	0x02, 0x09, 0x00, 0x00, 0x02, 0x02, 0x01, 0x00, 0x02, 0x05, 0x05, 0x00, 0x03, 0x07, 0x01, 0x01
        /*0010*/ 	.byte	0x02, 0x03, 0x00, 0x00, 0x02, 0x06, 0x01, 0x00, 0x04, 0x0b, 0x08, 0x00, 0x09, 0x00, 0x00, 0x00
        /*0020*/ 	.byte	0x00, 0x00, 0x00, 0x00


//--------------------- .nv.info._Z11printKernelv --------------------------
	.section	.nv.info._Z11printKernelv,"",@"SHT_CUDA_INFO"
	.sectionflags	@""
	.align	4


	//----- nvinfo : EIATTR_CUDA_API_VERSION
	.align		4
        /*0000*/ 	.byte	0x04, 0x37
        /*0002*/ 	.short	(.L_8 - .L_7)
.L_7:
        /*0004*/ 	.word	0x00000082


	//----- nvinfo : EIATTR_SPARSE_MMA_MASK
	.align		4
.L_8:
        /*0008*/ 	.byte	0x03, 0x50
        /*000a*/ 	.short	0x0000


	//----- nvinfo : EIATTR_MAXREG_COUNT
	.align		4
        /*000c*/ 	.byte	0x03, 0x1b
        /*000e*/ 	.short	0x00ff


	//----- nvinfo : EIATTR_EXTERNS
	.align		4
        /*0010*/ 	.byte	0x04, 0x0f
        /*0012*/ 	.short	(.L_10 - .L_9)


	//   ....[0]....
	.align		4
.L_9:
        /*0014*/ 	.word	index@(vprintf)


	//----- nvinfo : EIATTR_MERCURY_ISA_VERSION
	.align		4
.L_10:
        /*0018*/ 	.byte	0x03, 0x5f
        /*001a*/ 	.short	0x0101


	//----- nvinfo : EIATTR_VRC_CTA_INIT_COUNT
	.align		4
        /*001c*/ 	.byte	0x02, 0x4a
	.zero		1
	.zero		1


	//----- nvinfo : EIATTR_SYSCALL_OFFSETS
	.align		4
        /*0020*/ 	.byte	0x04, 0x46
        /*0022*/ 	.short	(.L_12 - .L_11)


	//   ....[0]....
.L_11:
        /*0024*/ 	.word	0x000000f0


	//----- nvinfo : EIATTR_EXIT_INSTR_OFFSETS
	.align		4
.L_12:
        /*0028*/ 	.byte	0x04, 0x1c
        /*002a*/ 	.short	(.L_14 - .L_13)


	//   ....[0]....
.L_13:
        /*002c*/ 	.word	0x00000100


	//----- nvinfo : EIATTR_SW_WAR
	.align		4
.L_14:
        /*0030*/ 	.byte	0x04, 0x36
        /*0032*/ 	.short	(.L_16 - .L_15)
.L_15:
        /*0034*/ 	.word	0x00000008
.L_16:


//--------------------- .nv.callgraph             --------------------------
	.section	.nv.callgraph,"",@"SHT_CUDA_CALLGRAPH"
	.align	4
	.sectionentsize	8
	.align		4
        /*0000*/ 	.word	0x00000000
	.align		4
        /*0004*/ 	.word	0xffffffff
	.align		4
        /*0008*/ 	.word	index@(_Z11printKernelv)
	.align		4
        /*000c*/ 	.word	index@(vprintf)
	.align		4
        /*0010*/ 	.word	0x00000000
	.align		4
        /*0014*/ 	.word	0xfffffffe
	.align		4
        /*0018*/ 	.word	0x00000000
	.align		4
        /*001c*/ 	.word	0xfffffffd
	.align		4
        /*0020*/ 	.word	0x00000000
	.align		4
        /*0024*/ 	.word	0xfffffffc


//--------------------- .nv.constant4             --------------------------
	.section	.nv.constant4,"a",@progbits
	.align	8
	.align		8
.nv.constant4:
        /*0000*/ 	.dword	vprintf
	.align		8
        /*0008*/ 	.dword	$str


//--------------------- .text._Z11printKernelv    --------------------------
	.section	.text._Z11printKernelv,"ax",@progbits
	.align	128
        .global         _Z11printKernelv
        .type           _Z11printKernelv,@function
        .size           _Z11printKernelv,(.L_x_2 - _Z11printKernelv)
        .other          _Z11printKernelv,@"STO_CUDA_ENTRY STV_DEFAULT"
_Z11printKernelv:
.text._Z11printKernelv:
[----:B------:R-:W0:Y:S01]  /*0000*/  LDC R1, c[0x0][0x37c] ;  /* 0x0000df00ff017b82 */ /* 0x000e220000000800 */
[----:B------:R-:W1:Y:S01]  /*0010*/  S2R R8, SR_TID.X ;  /* 0x0000000000087919 */ /* 0x000e620000002100 */
[----:B0-----:R-:W-:Y:S01]  /*0020*/  VIADD R1, R1, 0xfffffff8 ;  /* 0xfffffff801017836 */ /* 0x001fe20000000000 */
[----:B------:R-:W-:Y:S01]  /*0030*/  MOV R0, 0x0 ;  /* 0x0000000000007802 */ /* 0x000fe20000000f00 */
[----:B------:R-:W0:Y:S01]  /*0040*/  LDCU UR4, c[0x0][0x2f8] ;  /* 0x00005f00ff0477ac */ /* 0x000e220008000800 */
[----:B------:R-:W1:Y:S03]  /*0050*/  S2R R9, SR_CTAID.X ;  /* 0x0000000000097919 */ /* 0x000e660000002500 */
[----:B------:R2:W3:Y:S01]  /*0060*/  LDC.64 R2, c[0x4][R0] ;  /* 0x0100000000027b82 */ /* 0x0004e20000000a00 */
[----:B------:R-:W4:Y:S01]  /*0070*/  LDCU.64 UR6, c[0x4][0x8] ;  /* 0x01000100ff0677ac */ /* 0x000f220008000a00 */
[----:B------:R-:W5:Y:S01]  /*0080*/  LDCU UR5, c[0x0][0x2fc] ;  /* 0x00005f80ff0577ac */ /* 0x000f620008000800 */
[----:B0-----:R-:W-:Y:S01]  /*0090*/  IADD3 R6, P0, PT, R1, UR4, RZ ;  /* 0x0000000401067c10 */ /* 0x001fe2000ff1e0ff */
[----:B----4-:R-:W-:Y:S01]  /*00a0*/  IMAD.U32 R4, RZ, RZ, UR6 ;  /* 0x00000006ff047e24 */ /* 0x010fe2000f8e00ff */
[----:B------:R-:W-:-:S03]  /*00b0*/  MOV R5, UR7 ;  /* 0x0000000700057c02 */ /* 0x000fc60008000f00 */
[----:B-----5:R-:W-:Y:S01]  /*00c0*/  IMAD.X R7, RZ, RZ, UR5, P0 ;  /* 0x00000005ff077e24 */ /* 0x020fe200080e06ff */
[----:B-1----:R2:W-:Y:S07]  /*00d0*/  STL.64 [R1], R8 ;  /* 0x0000000801007387 */ /* 0x0025ee0000100a00 */
[----:B------:R-:W-:-:S07]  /*00e0*/  LEPC R20, `(.L_x_0) ;  /* 0x000000001014794e */ /* 0x000fce0000000000 */
[----:B--23--:R-:W-:Y:S05]  /*00f0*/  CALL.ABS.NOINC R2 ;  /* 0x0000000002007343 */ /* 0x00cfea0003c00000 */
.L_x_0:
[----:B------:R-:W-:Y:S05]  /*0100*/  EXIT ;  /* 0x000000000000794d */ /* 0x000fea0003800000 */
.L_x_1:
[----:B------:R-:W-:-:S00]  /*0110*/  BRA `(.L_x_1) ;  /* 0xfffffffc00fc7947 */ /* 0x000fc0000383ffff */
[----:B------:R-:W-:-:S00]  /*0120*/  NOP ;  /* 0x0000000000007918 */ /* 0x000fc00000000000 */
        /* <DEDUP_REMOVED lines=13> */
.L_x_2:


//--------------------- .nv.global.init           --------------------------
	.section	.nv.global.init,"aw",@progbits
.nv.global.init:
	.type		$str,@object
	.size		$str,(.L_0 - $str)
$str:
        /*0000*/ 	.byte	0x44, 0x65, 0x76, 0x69, 0x63, 0x65, 0x20, 0x70, 0x72, 0x69, 0x6e, 0x74, 0x20, 0x66, 0x72, 0x6f
        /*0010*/ 	.byte	0x6d, 0x20, 0x74, 0x68, 0x72, 0x65, 0x61, 0x64, 0x20, 0x25, 0x64, 0x20, 0x69, 0x6e, 0x20, 0x62
        /*0020*/ 	.byte	0x6c, 0x6f, 0x63, 0x6b, 0x20, 0x25, 0x64, 0x0a, 0x00
.L_0:


//--------------------- .nv.shared.reserved.0     --------------------------
	.section	.nv.shared.reserved.0,"aw",@nobits
	.weak		__nv_reservedSMEM_offset_0_alias
	.size		__nv_reservedSMEM_offset_0_alias, 0, 64
	.other		__nv_reservedSMEM_offset_0_alias,@"STO_CUDA_RESERVED_SHARED STV_DEFAULT"
__nv_reservedSMEM_offset_0_alias:
	.zero		0
	.zero		64


//--------------------- .nv.constant0._Z11printKernelv --------------------------
	.section	.nv.constant0._Z11printKernelv,"a",@progbits
	.sectionflags	@""
	.align	4
.nv.constant0._Z11printKernelv:
	.zero		896


//--------------------- SYMBOLS --------------------------

	.type		.nv.reservedSmem.offset0,@object
	.size		.nv.reservedSmem.offset0,0x4
	.type		vprintf,@function
